//
// Generated by NVIDIA NVVM Compiler
//
// Compiler Build ID: CL-36424714
// Cuda compilation tools, release 13.0, V13.0.88
// Based on NVVM 20.0.0
//

.version 9.0
.target sm_100
.address_size 64

	// .globl	_Z7naiveMMPPKfS1_PPfi

.visible .entry _Z7naiveMMPPKfS1_PPfi(
	.param .u64 .ptr .align 1 _Z7naiveMMPPKfS1_PPfi_param_0,
	.param .u64 .ptr .align 1 _Z7naiveMMPPKfS1_PPfi_param_1,
	.param .u64 .ptr .align 1 _Z7naiveMMPPKfS1_PPfi_param_2,
	.param .u32 _Z7naiveMMPPKfS1_PPfi_param_3
)
{
	.reg .pred 	%p<8>;
	.reg .b32 	%r<20>;
	.reg .b32 	%f<27>;
	.reg .b64 	%rd<17>;

	ld.param.u64 	%rd1, [_Z7naiveMMPPKfS1_PPfi_param_0];
	ld.param.u64 	%rd2, [_Z7naiveMMPPKfS1_PPfi_param_1];
	ld.param.u64 	%rd3, [_Z7naiveMMPPKfS1_PPfi_param_2];
	ld.param.u32 	%r7, [_Z7naiveMMPPKfS1_PPfi_param_3];
	setp.lt.s32 	%p1, %r7, 1;
	mov.f32 	%f25, 0f00000000;
	@%p1 bra 	$L__BB0_9;
	cvta.to.global.u64 	%rd4, %rd1;
	cvta.to.global.u64 	%rd5, %rd2;
	ld.global.u64 	%rd6, [%rd4+80];
	cvta.to.global.u64 	%rd7, %rd6;
	ld.global.f32 	%f13, [%rd7+60];
	ld.global.u64 	%rd8, [%rd5+184];
	cvta.to.global.u64 	%rd9, %rd8;
	ld.global.f32 	%f14, [%rd9+216];
	mul.f32 	%f1, %f13, %f14;
	and.b32  	%r1, %r7, 3;
	and.b32  	%r9, %r7, 2147483644;
	neg.s32 	%r2, %r9;
	mov.f32 	%f25, 0f00000000;
	mov.b32 	%r18, 0;
$L__BB0_2:
	setp.lt.u32 	%p2, %r7, 4;
	@%p2 bra 	$L__BB0_5;
	mov.u32 	%r19, %r2;
$L__BB0_4:
	add.f32 	%f16, %f25, %f1;
	add.f32 	%f17, %f16, %f1;
	add.f32 	%f18, %f17, %f1;
	add.f32 	%f25, %f18, %f1;
	add.s32 	%r19, %r19, 4;
	setp.ne.s32 	%p3, %r19, 0;
	@%p3 bra 	$L__BB0_4;
$L__BB0_5:
	setp.eq.s32 	%p4, %r1, 0;
	@%p4 bra 	$L__BB0_8;
	setp.eq.s32 	%p5, %r1, 1;
	add.f32 	%f25, %f25, %f1;
	@%p5 bra 	$L__BB0_8;
	setp.eq.s32 	%p6, %r1, 2;
	add.f32 	%f19, %f25, %f1;
	add.f32 	%f20, %f19, %f1;
	selp.f32 	%f25, %f19, %f20, %p6;
$L__BB0_8:
	add.s32 	%r18, %r18, 1;
	setp.ne.s32 	%p7, %r18, %r7;
	@%p7 bra 	$L__BB0_2;
$L__BB0_9:
	cvta.to.global.u64 	%rd10, %rd3;
	mov.u32 	%r10, %tid.y;
	mov.u32 	%r11, %ctaid.y;
	mov.u32 	%r12, %ntid.y;
	mad.lo.s32 	%r13, %r12, %r11, %r10;
	mul.wide.u32 	%rd11, %r13, 8;
	add.s64 	%rd12, %rd10, %rd11;
	ld.global.u64 	%rd13, [%rd12];
	cvta.to.global.u64 	%rd14, %rd13;
	mov.u32 	%r14, %tid.x;
	mov.u32 	%r15, %ctaid.x;
	mov.u32 	%r16, %ntid.x;
	mad.lo.s32 	%r17, %r16, %r15, %r14;
	mul.wide.s32 	%rd15, %r17, 4;
	add.s64 	%rd16, %rd14, %rd15;
	st.global.f32 	[%rd16], %f25;
	ret;

}


// ===== COMPILED SASS (sm_100) =====

	.target	sm_100

	.elftype	@"ET_EXEC"


//--------------------- .note.nv.tkinfo           --------------------------
	.section	.note.nv.tkinfo,"",@"SHT_NOTE"
	.sectionflags	@"SHF_NOTE_NV_TKINFO"
	.tkinfo
        /*0018*/ 	.word	0x00000002
        /*0030*/ 	.string	""
        /*0030*/ 	.string	"ptxas"
        /*0030*/ 	.string	"Cuda compilation tools, release 13.0, V13.0.88"
        /*0030*/ 	.string	"Build cuda_13.0.r13.0/compiler.36424714_0"
        /*0030*/ 	.string	"-arch sm_100 -m 64 "



//--------------------- .note.nv.cuinfo           --------------------------
	.section	.note.nv.cuinfo,"",@"SHT_NOTE"
	.sectionflags	@"SHF_NOTE_NV_CUINFO"
        /*0018*/ 	.short	0x0002
        /*001a*/ 	.short	0x0064
        /*001c*/ 	.short	0x0082
	.zero		2


//--------------------- .nv.info                  --------------------------
	.section	.nv.info,"",@"SHT_CUDA_INFO"
	.align	4


	//----- nvinfo : EIATTR_REGCOUNT
	.align		4
        /*0000*/ 	.byte	0x04, 0x2f
        /*0002*/ 	.short	(.L_1 - .L_0)
	.align		4
.L_0:
        /*0004*/ 	.word	index@(_Z7naiveMMPPKfS1_PPfi)
        /*0008*/ 	.word	0x0000000e


	//----- nvinfo : EIATTR_FRAME_SIZE
	.align		4
.L_1:
        /*000c*/ 	.byte	0x04, 0x11
        /*000e*/ 	.short	(.L_3 - .L_2)
	.align		4
.L_2:
        /*0010*/ 	.word	index@(_Z7naiveMMPPKfS1_PPfi)
        /*0014*/ 	.word	0x00000000


	//----- nvinfo : EIATTR_MIN_STACK_SIZE
	.align		4
.L_3:
        /*0018*/ 	.byte	0x04, 0x12
        /*001a*/ 	.short	(.L_5 - .L_4)
	.align		4
.L_4:
        /*001c*/ 	.word	index@(_Z7naiveMMPPKfS1_PPfi)
        /*0020*/ 	.word	0x00000000
.L_5:


//--------------------- .nv.compat                --------------------------
	.section	.nv.compat,"",@"SHT_CUDA_COMPAT_INFO"
	.align	4
        /*0000*/ 	.byte	0x02, 0x09, 0x00, 0x00, 0x02, 0x02, 0x01, 0x00, 0x02, 0x05, 0x05, 0x00, 0x03, 0x07, 0x01, 0x01
        /*0010*/ 	.byte	0x02, 0x03, 0x00, 0x00, 0x02, 0x06, 0x01, 0x00, 0x04, 0x0b, 0x08, 0x00, 0x09, 0x00, 0x00, 0x00
        /*0020*/ 	.byte	0x00, 0x00, 0x00, 0x00


//--------------------- .nv.info._Z7naiveMMPPKfS1_PPfi --------------------------
	.section	.nv.info._Z7naiveMMPPKfS1_PPfi,"",@"SHT_CUDA_INFO"
	.sectionflags	@""
	.align	4


	//----- nvinfo : EIATTR_CUDA_API_VERSION
	.align		4
        /*0000*/ 	.byte	0x04, 0x37
        /*0002*/ 	.short	(.L_7 - .L_6)
.L_6:
        /*0004*/ 	.word	0x00000082


	//----- nvinfo : EIATTR_KPARAM_INFO
	.align		4
.L_7:
        /*0008*/ 	.byte	0x04, 0x17
        /*000a*/ 	.short	(.L_9 - .L_8)
.L_8:
        /*000c*/ 	.word	0x00000000
        /*0010*/ 	.short	0x0003
        /*0012*/ 	.short	0x0018
        /*0014*/ 	.byte	0x00, 0xf0, 0x11, 0x00


	//----- nvinfo : EIATTR_KPARAM_INFO
	.align		4
.L_9:
        /*0018*/ 	.byte	0x04, 0x17
        /*001a*/ 	.short	(.L_11 - .L_10)
.L_10:
        /*001c*/ 	.word	0x00000000
        /*0020*/ 	.short	0x0002
        /*0022*/ 	.short	0x0010
        /*0024*/ 	.byte	0x00, 0xf5, 0x21, 0x00


	//----- nvinfo : EIATTR_KPARAM_INFO
	.align		4
.L_11:
        /*0028*/ 	.byte	0x04, 0x17
        /*002a*/ 	.short	(.L_13 - .L_12)
.L_12:
        /*002c*/ 	.word	0x00000000
        /*0030*/ 	.short	0x0001
        /*0032*/ 	.short	0x0008
        /*0034*/ 	.byte	0x00, 0xf5, 0x21, 0x00


	//----- nvinfo : EIATTR_KPARAM_INFO
	.align		4
.L_13:
        /*0038*/ 	.byte	0x04, 0x17
        /*003a*/ 	.short	(.L_15 - .L_14)
.L_14:
        /*003c*/ 	.word	0x00000000
        /*0040*/ 	.short	0x0000
        /*0042*/ 	.short	0x0000
        /*0044*/ 	.byte	0x00, 0xf5, 0x21, 0x00


	//----- nvinfo : EIATTR_SPARSE_MMA_MASK
	.align		4
.L_15:
        /*0048*/ 	.byte	0x03, 0x50
        /*004a*/ 	.short	0x0000


	//----- nvinfo : EIATTR_MAXREG_COUNT
	.align		4
        /*004c*/ 	.byte	0x03, 0x1b
        /*004e*/ 	.short	0x00ff


	//----- nvinfo : EIATTR_MERCURY_ISA_VERSION
	.align		4
        /*0050*/ 	.byte	0x03, 0x5f
        /*0052*/ 	.short	0x0101


	//----- nvinfo : EIATTR_VRC_CTA_INIT_COUNT
	.align		4
        /*0054*/ 	.byte	0x02, 0x4a
	.zero		1
	.zero		1


	//----- nvinfo : EIATTR_EXIT_INSTR_OFFSETS
	.align		4
        /*0058*/ 	.byte	0x04, 0x1c
        /*005a*/ 	.short	(.L_17 - .L_16)


	//   ....[0]....
.L_16:
        /*005c*/ 	.word	0x000005f0


	//----- nvinfo : EIATTR_CBANK_PARAM_SIZE
	.align		4
.L_17:
        /*0060*/ 	.byte	0x03, 0x19
        /*0062*/ 	.short	0x001c


	//----- nvinfo : EIATTR_PARAM_CBANK
	.align		4
        /*0064*/ 	.byte	0x04, 0x0a
        /*0066*/ 	.short	(.L_19 - .L_18)
	.align		4
.L_18:
        /*0068*/ 	.word	index@(.nv.constant0._Z7naiveMMPPKfS1_PPfi)
        /*006c*/ 	.short	0x0380
        /*006e*/ 	.short	0x001c


	//----- nvinfo : EIATTR_SW_WAR
	.align		4
.L_19:
        /*0070*/ 	.byte	0x04, 0x36
        /*0072*/ 	.short	(.L_21 - .L_20)
.L_20:
        /*0074*/ 	.word	0x00000008
.L_21:


//--------------------- .nv.callgraph             --------------------------
	.section	.nv.callgraph,"",@"SHT_CUDA_CALLGRAPH"
	.align	4
	.sectionentsize	8
	.align		4
        /*0000*/ 	.word	0x00000000
	.align		4
        /*0004*/ 	.word	0xffffffff
	.align		4
        /*0008*/ 	.word	0x00000000
	.align		4
        /*000c*/ 	.word	0xfffffffe
	.align		4
        /*0010*/ 	.word	0x00000000
	.align		4
        /*0014*/ 	.word	0xfffffffd
	.align		4
        /*0018*/ 	.word	0x00000000
	.align		4
        /*001c*/ 	.word	0xfffffffc


//--------------------- .text._Z7naiveMMPPKfS1_PPfi --------------------------
	.section	.text._Z7naiveMMPPKfS1_PPfi,"ax",@progbits
	.align	128
        .global         _Z7naiveMMPPKfS1_PPfi
        .type           _Z7naiveMMPPKfS1_PPfi,@function
        .size           _Z7naiveMMPPKfS1_PPfi,(.L_x_9 - _Z7naiveMMPPKfS1_PPfi)
        .other          _Z7naiveMMPPKfS1_PPfi,@"STO_CUDA_ENTRY STV_DEFAULT"
_Z7naiveMMPPKfS1_PPfi:
.text._Z7naiveMMPPKfS1_PPfi:
[----:B------:R-:W-:Y:S08]  /*0000*/  LDC R1, c[0x0][0x37c] ;  /* 0x0000df00ff017b82 */ /* 0x000ff00000000800 */
[----:B------:R-:W0:Y:S01]  /*0010*/  LDC R2, c[0x0][0x398] ;  /* 0x0000e600ff027b82 */ /* 0x000e220000000800 */
[----:B------:R-:W1:Y:S01]  /*0020*/  LDCU.64 UR6, c[0x0][0x358] ;  /* 0x00006b00ff0677ac */ /* 0x000e620008000a00 */
[----:B------:R-:W-:Y:S01]  /*0030*/  HFMA2 R11, -RZ, RZ, 0, 0 ;  /* 0x00000000ff0b7431 */ /* 0x000fe200000001ff */
[----:B0-----:R-:W-:-:S13]  /*0040*/  ISETP.GE.AND P0, PT, R2, 0x1, PT ;  /* 0x000000010200780c */ /* 0x001fda0003f06270 */
[----:B-1----:R-:W-:Y:S05]  /*0050*/  @!P0 BRA `(.L_x_0) ;  /* 0x0000000400308947 */ /* 0x002fea0003800000 */
[----:B------:R-:W0:Y:S08]  /*0060*/  LDC.64 R6, c[0x0][0x380] ;  /* 0x0000e000ff067b82 */ /* 0x000e300000000a00 */
[----:B------:R-:W1:Y:S01]  /*0070*/  LDC.64 R8, c[0x0][0x388] ;  /* 0x0000e200ff087b82 */ /* 0x000e620000000a00 */
[----:B0-----:R-:W2:Y:S04]  /*0080*/  LDG.E.64 R6, desc[UR6][R6.64+0x50] ;  /* 0x0000500606067981 */ /* 0x001ea8000c1e1b00 */
[----:B-1----:R-:W3:Y:S04]  /*0090*/  LDG.E.64 R8, desc[UR6][R8.64+0xb8] ;  /* 0x0000b80608087981 */ /* 0x002ee8000c1e1b00 */
[----:B--2---:R-:W2:Y:S04]  /*00a0*/  LDG.E R4, desc[UR6][R6.64+0x3c] ;  /* 0x00003c0606047981 */ /* 0x004ea8000c1e1900 */
[----:B---3--:R-:W2:Y:S01]  /*00b0*/  LDG.E R3, desc[UR6][R8.64+0xd8] ;  /* 0x0000d80608037981 */ /* 0x008ea2000c1e1900 */
[C---:B------:R-:W-:Y:S01]  /*00c0*/  LOP3.LUT R0, R2.reuse, 0x7ffffffc, RZ, 0xc0, !PT ;  /* 0x7ffffffc02007812 */ /* 0x040fe200078ec0ff */
[----:B------:R-:W-:Y:S01]  /*00d0*/  UMOV UR4, URZ ;  /* 0x000000ff00047c82 */ /* 0x000fe20008000000 */
[----:B------:R-:W-:-:S02]  /*00e0*/  LOP3.LUT R2, R2, 0x3, RZ, 0xc0, !PT ;  /* 0x0000000302027812 */ /* 0x000fc400078ec0ff */
[----:B------:R-:W-:Y:S02]  /*00f0*/  MOV R11, RZ ;  /* 0x000000ff000b7202 */ /* 0x000fe40000000f00 */
[----:B------:R-:W-:Y:S01]  /*0100*/  IADD3 R5, PT, PT, -R0, RZ, RZ ;  /* 0x000000ff00057210 */ /* 0x000fe20007ffe1ff */
[----:B--2---:R-:W-:-:S07]  /*0110*/  FMUL R4, R4, R3 ;  /* 0x0000000304047220 */ /* 0x004fce0000400000 */
.L_x_7:
[----:B------:R-:W0:Y:S01]  /*0120*/  LDCU UR5, c[0x0][0x398] ;  /* 0x00007300ff0577ac */ /* 0x000e220008000800 */
[----:B------:R-:W-:Y:S02]  /*0130*/  UIADD3 UR4, UPT, UPT, UR4, 0x1, URZ ;  /* 0x0000000104047890 */ /* 0x000fe4000fffe0ff */
[----:B0-----:R-:W-:Y:S02]  /*0140*/  UISETP.GE.U32.AND UP0, UPT, UR5, 0x4, UPT ;  /* 0x000000040500788c */ /* 0x001fe4000bf06070 */
[----:B------:R-:W-:-:S07]  /*0150*/  UISETP.NE.AND UP1, UPT, UR4, UR5, UPT ;  /* 0x000000050400728c */ /* 0x000fce000bf25270 */
[----:B------:R-:W-:Y:S05]  /*0160*/  BRA.U !UP0, `(.L_x_1) ;  /* 0x0000000108c87547 */ /* 0x000fea000b800000 */
[----:B------:R-:W-:-:S04]  /*0170*/  IADD3 R3, PT, PT, -R0, RZ, RZ ;  /* 0x000000ff00037210 */ /* 0x000fc80007ffe1ff */
[----:B------:R-:W-:Y:S02]  /*0180*/  ISETP.GE.AND P0, PT, R3, RZ, PT ;  /* 0x000000ff0300720c */ /* 0x000fe40003f06270 */
[----:B------:R-:W-:-:S11]  /*0190*/  MOV R3, R5 ;  /* 0x0000000500037202 */ /* 0x000fd60000000f00 */
[----:B------:R-:W-:Y:S05]  /*01a0*/  @P0 BRA `(.L_x_2) ;  /* 0x00000000009c0947 */ /* 0x000fea0003800000 */
[----:B------:R-:W-:Y:S02]  /*01b0*/  IADD3 R6, PT, PT, -R3, RZ, RZ ;  /* 0x000000ff03067210 */ /* 0x000fe40007ffe1ff */
[----:B------:R-:W-:Y:S02]  /*01c0*/  PLOP3.LUT P0, PT, PT, PT, PT, 0x80, 0x8 ;  /* 0x000000000008781c */ /* 0x000fe40003f0f070 */
[----:B------:R-:W-:-:S13]  /*01d0*/  ISETP.GT.AND P1, PT, R6, 0xc, PT ;  /* 0x0000000c0600780c */ /* 0x000fda0003f24270 */
[----:B------:R-:W-:Y:S05]  /*01e0*/  @!P1 BRA `(.L_x_3) ;  /* 0x0000000000509947 */ /* 0x000fea0003800000 */
[----:B------:R-:W-:-:S13]  /*01f0*/  PLOP3.LUT P0, PT, PT, PT, PT, 0x8, 0x80 ;  /* 0x000000000080781c */ /* 0x000fda0003f0e170 */
.L_x_4:
[----:B------:R-:W-:Y:S01]  /*0200*/  FADD R11, R4, R11 ;  /* 0x0000000b040b7221 */ /* 0x000fe20000000000 */
[----:B------:R-:W-:-:S03]  /*0210*/  IADD3 R3, PT, PT, R3, 0x10, RZ ;  /* 0x0000001003037810 */ /* 0x000fc60007ffe0ff */
[----:B------:R-:W-:Y:S01]  /*0220*/  FADD R11, R4, R11 ;  /* 0x0000000b040b7221 */ /* 0x000fe20000000000 */
[----:B------:R-:W-:-:S03]  /*0230*/  ISETP.GE.AND P1, PT, R3, -0xc, PT ;  /* 0xfffffff40300780c */ /* 0x000fc60003f26270 */
[----:B------:R-:W-:-:S04]  /*0240*/  FADD R11, R4, R11 ;  /* 0x0000000b040b7221 */ /* 0x000fc80000000000 */
        /* <DEDUP_REMOVED lines=12> */
[----:B------:R-:W-:Y:S01]  /*0310*/  FADD R11, R4, R11 ;  /* 0x0000000b040b7221 */ /* 0x000fe20000000000 */
[----:B------:R-:W-:Y:S06]  /*0320*/  @!P1 BRA `(.L_x_4) ;  /* 0xfffffffc00b49947 */ /* 0x000fec000383ffff */
.L_x_3:
[----:B------:R-:W-:-:S04]  /*0330*/  IADD3 R6, PT, PT, -R3, RZ, RZ ;  /* 0x000000ff03067210 */ /* 0x000fc80007ffe1ff */
[----:B------:R-:W-:-:S13]  /*0340*/  ISETP.GT.AND P1, PT, R6, 0x4, PT ;  /* 0x000000040600780c */ /* 0x000fda0003f24270 */
[----:B------:R-:W-:Y:S05]  /*0350*/  @!P1 BRA `(.L_x_5) ;  /* 0x0000000000289947 */ /* 0x000fea0003800000 */
[----:B------:R-:W-:Y:S01]  /*0360*/  FADD R11, R11, R4 ;  /* 0x000000040b0b7221 */ /* 0x000fe20000000000 */
[----:B------:R-:W-:Y:S02]  /*0370*/  PLOP3.LUT P0, PT, PT, PT, PT, 0x8, 0x80 ;  /* 0x000000000080781c */ /* 0x000fe40003f0e170 */
[----:B------:R-:W-:Y:S01]  /*0380*/  IADD3 R3, PT, PT, R3, 0x8, RZ ;  /* 0x0000000803037810 */ /* 0x000fe20007ffe0ff */
[----:B------:R-:W-:-:S04]  /*0390*/  FADD R11, R4, R11 ;  /* 0x0000000b040b7221 */ /* 0x000fc80000000000 */
[----:B------:R-:W-:-:S04]  /*03a0*/  FADD R11, R4, R11 ;  /* 0x0000000b040b7221 */ /* 0x000fc80000000000 */
[----:B------:R-:W-:-:S04]  /*03b0*/  FADD R11, R4, R11 ;  /* 0x0000000b040b7221 */ /* 0x000fc80000000000 */
[----:B------:R-:W-:-:S04]  /*03c0*/  FADD R11, R4, R11 ;  /* 0x0000000b040b7221 */ /* 0x000fc80000000000 */
[----:B------:R-:W-:-:S04]  /*03d0*/  FADD R11, R4, R11 ;  /* 0x0000000b040b7221 */ /* 0x000fc80000000000 */
[----:B------:R-:W-:-:S04]  /*03e0*/  FADD R11, R4, R11 ;  /* 0x0000000b040b7221 */ /* 0x000fc80000000000 */
[----:B------:R-:W-:-:S07]  /*03f0*/  FADD R11, R4, R11 ;  /* 0x0000000b040b7221 */ /* 0x000fce0000000000 */
.L_x_5:
[----:B------:R-:W-:-:S13]  /*0400*/  ISETP.NE.OR P0, PT, R3, RZ, P0 ;  /* 0x000000ff0300720c */ /* 0x000fda0000705670 */
[----:B------:R-:W-:Y:S05]  /*0410*/  @!P0 BRA `(.L_x_1) ;  /* 0x00000000001c8947 */ /* 0x000fea0003800000 */
.L_x_2:
[----:B------:R-:W-:Y:S01]  /*0420*/  IADD3 R3, PT, PT, R3, 0x4, RZ ;  /* 0x0000000403037810 */ /* 0x000fe20007ffe0ff */
[----:B------:R-:W-:-:S03]  /*0430*/  FADD R11, R4, R11 ;  /* 0x0000000b040b7221 */ /* 0x000fc60000000000 */
[----:B------:R-:W-:Y:S01]  /*0440*/  ISETP.NE.AND P0, PT, R3, RZ, PT ;  /* 0x000000ff0300720c */ /* 0x000fe20003f05270 */
[----:B------:R-:W-:-:S04]  /*0450*/  FADD R11, R4, R11 ;  /* 0x0000000b040b7221 */ /* 0x000fc80000000000 */
[----:B------:R-:W-:-:S04]  /*0460*/  FADD R11, R4, R11 ;  /* 0x0000000b040b7221 */ /* 0x000fc80000000000 */
[----:B------:R-:W-:-:S04]  /*0470*/  FADD R11, R4, R11 ;  /* 0x0000000b040b7221 */ /* 0x000fc80000000000 */
[----:B------:R-:W-:Y:S05]  /*0480*/  @P0 BRA `(.L_x_2) ;  /* 0xfffffffc00e40947 */ /* 0x000fea000383ffff */
.L_x_1:
[----:B------:R-:W-:-:S13]  /*0490*/  ISETP.NE.AND P0, PT, R2, RZ, PT ;  /* 0x000000ff0200720c */ /* 0x000fda0003f05270 */
[----:B------:R-:W-:Y:S05]  /*04a0*/  @!P0 BRA `(.L_x_6) ;  /* 0x0000000000188947 */ /* 0x000fea0003800000 */
[----:B------:R-:W-:Y:S01]  /*04b0*/  ISETP.NE.AND P0, PT, R2, 0x1, PT ;  /* 0x000000010200780c */ /* 0x000fe20003f05270 */
[----:B------:R-:W-:-:S03]  /*04c0*/  FADD R11, R11, R4 ;  /* 0x000000040b0b7221 */ /* 0x000fc60000000000 */
[----:B------:R-:W-:-:S09]  /*04d0*/  ISETP.NE.AND P1, PT, R2, 0x2, P0 ;  /* 0x000000020200780c */ /* 0x000fd20000725270 */
[----:B------:R-:W-:-:S04]  /*04e0*/  @P0 FADD R3, R11, R4 ;  /* 0x000000040b030221 */ /* 0x000fc80000000000 */
[----:B------:R-:W-:-:S05]  /*04f0*/  @P1 FADD R3, R4, R3 ;  /* 0x0000000304031221 */ /* 0x000fca0000000000 */
[----:B------:R-:W-:-:S07]  /*0500*/  @P0 MOV R11, R3 ;  /* 0x00000003000b0202 */ /* 0x000fce0000000f00 */
.L_x_6:
[----:B------:R-:W-:Y:S05]  /*0510*/  BRA.U UP1, `(.L_x_7) ;  /* 0xfffffffd01007547 */ /* 0x000fea000b83ffff */
.L_x_0:
[----:B------:R-:W0:Y:S01]  /*0520*/  S2R R5, SR_TID.Y ;  /* 0x0000000000057919 */ /* 0x000e220000002200 */
[----:B------:R-:W0:Y:S08]  /*0530*/  S2UR UR4, SR_CTAID.Y ;  /* 0x00000000000479c3 */ /* 0x000e300000002600 */
[----:B------:R-:W0:Y:S08]  /*0540*/  LDC R0, c[0x0][0x364] ;  /* 0x0000d900ff007b82 */ /* 0x000e300000000800 */
[----:B------:R-:W1:Y:S01]  /*0550*/  LDC.64 R2, c[0x0][0x390] ;  /* 0x0000e400ff027b82 */ /* 0x000e620000000a00 */
[----:B0-----:R-:W-:-:S04]  /*0560*/  IMAD R5, R0, UR4, R5 ;  /* 0x0000000400057c24 */ /* 0x001fc8000f8e0205 */
[----:B-1----:R-:W-:-:S06]  /*0570*/  IMAD.WIDE.U32 R2, R5, 0x8, R2 ;  /* 0x0000000805027825 */ /* 0x002fcc00078e0002 */
[----:B------:R-:W2:Y:S01]  /*0580*/  LDG.E.64 R2, desc[UR6][R2.64] ;  /* 0x0000000602027981 */ /* 0x000ea2000c1e1b00 */
[----:B------:R-:W0:Y:S01]  /*0590*/  S2UR UR4, SR_CTAID.X ;  /* 0x00000000000479c3 */ /* 0x000e220000002500 */
[----:B------:R-:W0:Y:S07]  /*05a0*/  S2R R5, SR_TID.X ;  /* 0x0000000000057919 */ /* 0x000e2e0000002100 */
[----:B------:R-:W0:Y:S02]  /*05b0*/  LDC R0, c[0x0][0x360] ;  /* 0x0000d800ff007b82 */ /* 0x000e240000000800 */
[----:B0-----:R-:W-:-:S04]  /*05c0*/  IMAD R5, R0, UR4, R5 ;  /* 0x0000000400057c24 */ /* 0x001fc8000f8e0205 */
[----:B--2---:R-:W-:-:S05]  /*05d0*/  IMAD.WIDE R4, R5, 0x4, R2 ;  /* 0x0000000405047825 */ /* 0x004fca00078e0202 */
[----:B------:R-:W-:Y:S01]  /*05e0*/  STG.E desc[UR6][R4.64], R11 ;  /* 0x0000000b04007986 */ /* 0x000fe2000c101906 */
[----:B------:R-:W-:Y:S05]  /*05f0*/  EXIT ;  /* 0x000000000000794d */ /* 0x000fea0003800000 */
.L_x_8:
[----:B------:R-:W-:-:S00]  /*0600*/  BRA `(.L_x_8) ;  /* 0xfffffffc00fc7947 */ /* 0x000fc0000383ffff */
[----:B------:R-:W-:-:S00]  /*0610*/  NOP ;  /* 0x0000000000007918 */ /* 0x000fc00000000000 */
        /* <DEDUP_REMOVED lines=14> */
.L_x_9:


//--------------------- .nv.shared.reserved.0     --------------------------
	.section	.nv.shared.reserved.0,"aw",@nobits
	.weak		__nv_reservedSMEM_offset_0_alias
	.size		__nv_reservedSMEM_offset_0_alias, 0, 64
	.other		__nv_reservedSMEM_offset_0_alias,@"STO_CUDA_RESERVED_SHARED STV_DEFAULT"
__nv_reservedSMEM_offset_0_alias:
	.zero		0
	.zero		64


//--------------------- .nv.constant0._Z7naiveMMPPKfS1_PPfi --------------------------
	.section	.nv.constant0._Z7naiveMMPPKfS1_PPfi,"a",@progbits
	.sectionflags	@""
	.align	4
.nv.constant0._Z7naiveMMPPKfS1_PPfi:
	.zero		924


//--------------------- SYMBOLS --------------------------

	.type		.nv.reservedSmem.offset0,@object
	.size		.nv.reservedSmem.offset0,0x4
